//
// Generated by NVIDIA NVVM Compiler
//
// Compiler Build ID: CL-36424714
// Cuda compilation tools, release 13.0, V13.0.88
// Based on NVVM 20.0.0
//

.version 9.0
.target sm_100
.address_size 64

	// .globl	_Z15leakyReluKernelPKfPfif

.visible .entry _Z15leakyReluKernelPKfPfif(
	.param .u64 .ptr .align 1 _Z15leakyReluKernelPKfPfif_param_0,
	.param .u64 .ptr .align 1 _Z15leakyReluKernelPKfPfif_param_1,
	.param .u32 _Z15leakyReluKernelPKfPfif_param_2,
	.param .f32 _Z15leakyReluKernelPKfPfif_param_3
)
{
	.reg .pred 	%p<3>;
	.reg .b32 	%r<6>;
	.reg .b32 	%f<5>;
	.reg .b64 	%rd<8>;

	ld.param.u64 	%rd1, [_Z15leakyReluKernelPKfPfif_param_0];
	ld.param.u64 	%rd2, [_Z15leakyReluKernelPKfPfif_param_1];
	ld.param.u32 	%r2, [_Z15leakyReluKernelPKfPfif_param_2];
	ld.param.f32 	%f1, [_Z15leakyReluKernelPKfPfif_param_3];
	mov.u32 	%r3, %ctaid.x;
	mov.u32 	%r4, %ntid.x;
	mov.u32 	%r5, %tid.x;
	mad.lo.s32 	%r1, %r3, %r4, %r5;
	setp.ge.s32 	%p1, %r1, %r2;
	@%p1 bra 	$L__BB0_2;
	cvta.to.global.u64 	%rd3, %rd1;
	cvta.to.global.u64 	%rd4, %rd2;
	mul.wide.s32 	%rd5, %r1, 4;
	add.s64 	%rd6, %rd3, %rd5;
	ld.global.f32 	%f2, [%rd6];
	setp.ge.f32 	%p2, %f2, 0f00000000;
	mul.f32 	%f3, %f1, %f2;
	selp.f32 	%f4, %f2, %f3, %p2;
	add.s64 	%rd7, %rd4, %rd5;
	st.global.f32 	[%rd7], %f4;
$L__BB0_2:
	ret;

}


// ===== COMPILED SASS (sm_100) =====

	.target	sm_100

	.elftype	@"ET_EXEC"


//--------------------- .note.nv.tkinfo           --------------------------
	.section	.note.nv.tkinfo,"",@"SHT_NOTE"
	.sectionflags	@"SHF_NOTE_NV_TKINFO"
	.tkinfo
        /*0018*/ 	.word	0x00000002
        /*0030*/ 	.string	""
        /*0030*/ 	.string	"ptxas"
        /*0030*/ 	.string	"Cuda compilation tools, release 13.0, V13.0.88"
        /*0030*/ 	.string	"Build cuda_13.0.r13.0/compiler.36424714_0"
        /*0030*/ 	.string	"-arch sm_100 -m 64 "



//--------------------- .note.nv.cuinfo           --------------------------
	.section	.note.nv.cuinfo,"",@"SHT_NOTE"
	.sectionflags	@"SHF_NOTE_NV_CUINFO"
        /*0018*/ 	.short	0x0002
        /*001a*/ 	.short	0x0064
        /*001c*/ 	.short	0x0082
	.zero		2


//--------------------- .nv.info                  --------------------------
	.section	.nv.info,"",@"SHT_CUDA_INFO"
	.align	4


	//----- nvinfo : EIATTR_REGCOUNT
	.align		4
        /*0000*/ 	.byte	0x04, 0x2f
        /*0002*/ 	.short	(.L_1 - .L_0)
	.align		4
.L_0:
        /*0004*/ 	.word	index@(_Z15leakyReluKernelPKfPfif)
        /*0008*/ 	.word	0x0000000c


	//----- nvinfo : EIATTR_FRAME_SIZE
	.align		4
.L_1:
        /*000c*/ 	.byte	0x04, 0x11
        /*000e*/ 	.short	(.L_3 - .L_2)
	.align		4
.L_2:
        /*0010*/ 	.word	index@(_Z15leakyReluKernelPKfPfif)
        /*0014*/ 	.word	0x00000000


	//----- nvinfo : EIATTR_MIN_STACK_SIZE
	.align		4
.L_3:
        /*0018*/ 	.byte	0x04, 0x12
        /*001a*/ 	.short	(.L_5 - .L_4)
	.align		4
.L_4:
        /*001c*/ 	.word	index@(_Z15leakyReluKernelPKfPfif)
        /*0020*/ 	.word	0x00000000
.L_5:


//--------------------- .nv.compat                --------------------------
	.section	.nv.compat,"",@"SHT_CUDA_COMPAT_INFO"
	.align	4
        /*0000*/ 	.byte	0x02, 0x09, 0x00, 0x00, 0x02, 0x02, 0x01, 0x00, 0x02, 0x05, 0x05, 0x00, 0x03, 0x07, 0x01, 0x01
        /*0010*/ 	.byte	0x02, 0x03, 0x00, 0x00, 0x02, 0x06, 0x01, 0x00, 0x04, 0x0b, 0x08, 0x00, 0x09, 0x00, 0x00, 0x00
        /*0020*/ 	.byte	0x00, 0x00, 0x00, 0x00


//--------------------- .nv.info._Z15leakyReluKernelPKfPfif --------------------------
	.section	.nv.info._Z15leakyReluKernelPKfPfif,"",@"SHT_CUDA_INFO"
	.sectionflags	@""
	.align	4


	//----- nvinfo : EIATTR_CUDA_API_VERSION
	.align		4
        /*0000*/ 	.byte	0x04, 0x37
        /*0002*/ 	.short	(.L_7 - .L_6)
.L_6:
        /*0004*/ 	.word	0x00000082


	//----- nvinfo : EIATTR_KPARAM_INFO
	.align		4
.L_7:
        /*0008*/ 	.byte	0x04, 0x17
        /*000a*/ 	.short	(.L_9 - .L_8)
.L_8:
        /*000c*/ 	.word	0x00000000
        /*0010*/ 	.short	0x0003
        /*0012*/ 	.short	0x0014
        /*0014*/ 	.byte	0x00, 0xf0, 0x11, 0x00


	//----- nvinfo : EIATTR_KPARAM_INFO
	.align		4
.L_9:
        /*0018*/ 	.byte	0x04, 0x17
        /*001a*/ 	.short	(.L_11 - .L_10)
.L_10:
        /*001c*/ 	.word	0x00000000
        /*0020*/ 	.short	0x0002
        /*0022*/ 	.short	0x0010
        /*0024*/ 	.byte	0x00, 0xf0, 0x11, 0x00


	//----- nvinfo : EIATTR_KPARAM_INFO
	.align		4
.L_11:
        /*0028*/ 	.byte	0x04, 0x17
        /*002a*/ 	.short	(.L_13 - .L_12)
.L_12:
        /*002c*/ 	.word	0x00000000
        /*0030*/ 	.short	0x0001
        /*0032*/ 	.short	0x0008
        /*0034*/ 	.byte	0x00, 0xf5, 0x21, 0x00


	//----- nvinfo : EIATTR_KPARAM_INFO
	.align		4
.L_13:
        /*0038*/ 	.byte	0x04, 0x17
        /*003a*/ 	.short	(.L_15 - .L_14)
.L_14:
        /*003c*/ 	.word	0x00000000
        /*0040*/ 	.short	0x0000
        /*0042*/ 	.short	0x0000
        /*0044*/ 	.byte	0x00, 0xf5, 0x21, 0x00


	//----- nvinfo : EIATTR_SPARSE_MMA_MASK
	.align		4
.L_15:
        /*0048*/ 	.byte	0x03, 0x50
        /*004a*/ 	.short	0x0000


	//----- nvinfo : EIATTR_MAXREG_COUNT
	.align		4
        /*004c*/ 	.byte	0x03, 0x1b
        /*004e*/ 	.short	0x00ff


	//----- nvinfo : EIATTR_MERCURY_ISA_VERSION
	.align		4
        /*0050*/ 	.byte	0x03, 0x5f
        /*0052*/ 	.short	0x0101


	//----- nvinfo : EIATTR_VRC_CTA_INIT_COUNT
	.align		4
        /*0054*/ 	.byte	0x02, 0x4a
	.zero		1
	.zero		1


	//----- nvinfo : EIATTR_EXIT_INSTR_OFFSETS
	.align		4
        /*0058*/ 	.byte	0x04, 0x1c
        /*005a*/ 	.short	(.L_17 - .L_16)


	//   ....[0]....
.L_16:
        /*005c*/ 	.word	0x00000070


	//   ....[1]....
        /*0060*/ 	.word	0x00000120


	//----- nvinfo : EIATTR_CBANK_PARAM_SIZE
	.align		4
.L_17:
        /*0064*/ 	.byte	0x03, 0x19
        /*0066*/ 	.short	0x0018


	//----- nvinfo : EIATTR_PARAM_CBANK
	.align		4
        /*0068*/ 	.byte	0x04, 0x0a
        /*006a*/ 	.short	(.L_19 - .L_18)
	.align		4
.L_18:
        /*006c*/ 	.word	index@(.nv.constant0._Z15leakyReluKernelPKfPfif)
        /*0070*/ 	.short	0x0380
        /*0072*/ 	.short	0x0018


	//----- nvinfo : EIATTR_SW_WAR
	.align		4
.L_19:
        /*0074*/ 	.byte	0x04, 0x36
        /*0076*/ 	.short	(.L_21 - .L_20)
.L_20:
        /*0078*/ 	.word	0x00000008
.L_21:


//--------------------- .nv.callgraph             --------------------------
	.section	.nv.callgraph,"",@"SHT_CUDA_CALLGRAPH"
	.align	4
	.sectionentsize	8
	.align		4
        /*0000*/ 	.word	0x00000000
	.align		4
        /*0004*/ 	.word	0xffffffff
	.align		4
        /*0008*/ 	.word	0x00000000
	.align		4
        /*000c*/ 	.word	0xfffffffe
	.align		4
        /*0010*/ 	.word	0x00000000
	.align		4
        /*0014*/ 	.word	0xfffffffd
	.align		4
        /*0018*/ 	.word	0x00000000
	.align		4
        /*001c*/ 	.word	0xfffffffc


//--------------------- .text._Z15leakyReluKernelPKfPfif --------------------------
	.section	.text._Z15leakyReluKernelPKfPfif,"ax",@progbits
	.align	128
        .global         _Z15leakyReluKernelPKfPfif
        .type           _Z15leakyReluKernelPKfPfif,@function
        .size           _Z15leakyReluKernelPKfPfif,(.L_x_1 - _Z15leakyReluKernelPKfPfif)
        .other          _Z15leakyReluKernelPKfPfif,@"STO_CUDA_ENTRY STV_DEFAULT"
_Z15leakyReluKernelPKfPfif:
.text._Z15leakyReluKernelPKfPfif:
[----:B------:R-:W-:Y:S01]  /*0000*/  LDC R1, c[0x0][0x37c] ;  /* 0x0000df00ff017b82 */ /* 0x000fe20000000800 */
[----:B------:R-:W0:Y:S07]  /*0010*/  S2R R0, SR_TID.X ;  /* 0x0000000000007919 */ /* 0x000e2e0000002100 */
[----:B------:R-:W0:Y:S01]  /*0020*/  S2UR UR4, SR_CTAID.X ;  /* 0x00000000000479c3 */ /* 0x000e220000002500 */
[----:B------:R-:W1:Y:S07]  /*0030*/  LDCU UR5, c[0x0][0x390] ;  /* 0x00007200ff0577ac */ /* 0x000e6e0008000800 */
[----:B------:R-:W0:Y:S02]  /*0040*/  LDC R7, c[0x0][0x360] ;  /* 0x0000d800ff077b82 */ /* 0x000e240000000800 */
[----:B0-----:R-:W-:-:S05]  /*0050*/  IMAD R7, R7, UR4, R0 ;  /* 0x0000000407077c24 */ /* 0x001fca000f8e0200 */
[----:B-1----:R-:W-:-:S13]  /*0060*/  ISETP.GE.AND P0, PT, R7, UR5, PT ;  /* 0x0000000507007c0c */ /* 0x002fda000bf06270 */
[----:B------:R-:W-:Y:S05]  /*0070*/  @P0 EXIT ;  /* 0x000000000000094d */ /* 0x000fea0003800000 */
[----:B------:R-:W0:Y:S01]  /*0080*/  LDC.64 R2, c[0x0][0x380] ;  /* 0x0000e000ff027b82 */ /* 0x000e220000000a00 */
[----:B------:R-:W1:Y:S01]  /*0090*/  LDCU.64 UR4, c[0x0][0x358] ;  /* 0x00006b00ff0477ac */ /* 0x000e620008000a00 */
[----:B------:R-:W2:Y:S06]  /*00a0*/  LDCU UR6, c[0x0][0x394] ;  /* 0x00007280ff0677ac */ /* 0x000eac0008000800 */
[----:B------:R-:W3:Y:S01]  /*00b0*/  LDC.64 R4, c[0x0][0x388] ;  /* 0x0000e200ff047b82 */ /* 0x000ee20000000a00 */
[----:B0-----:R-:W-:-:S05]  /*00c0*/  IMAD.WIDE R2, R7, 0x4, R2 ;  /* 0x0000000407027825 */ /* 0x001fca00078e0202 */
[----:B-1----:R-:W4:Y:S01]  /*00d0*/  LDG.E R9, desc[UR4][R2.64] ;  /* 0x0000000402097981 */ /* 0x002f22000c1e1900 */
[----:B---3--:R-:W-:Y:S01]  /*00e0*/  IMAD.WIDE R4, R7, 0x4, R4 ;  /* 0x0000000407047825 */ /* 0x008fe200078e0204 */
[----:B----4-:R-:W-:-:S13]  /*00f0*/  FSETP.GE.AND P0, PT, R9, RZ, PT ;  /* 0x000000ff0900720b */ /* 0x010fda0003f06000 */
[----:B--2---:R-:W-:-:S05]  /*0100*/  @!P0 FMUL R9, R9, UR6 ;  /* 0x0000000609098c20 */ /* 0x004fca0008400000 */
[----:B------:R-:W-:Y:S01]  /*0110*/  STG.E desc[UR4][R4.64], R9 ;  /* 0x0000000904007986 */ /* 0x000fe2000c101904 */
[----:B------:R-:W-:Y:S05]  /*0120*/  EXIT ;  /* 0x000000000000794d */ /* 0x000fea0003800000 */
.L_x_0:
[----:B------:R-:W-:-:S00]  /*0130*/  BRA `(.L_x_0) ;  /* 0xfffffffc00fc7947 */ /* 0x000fc0000383ffff */
[----:B------:R-:W-:-:S00]  /*0140*/  NOP ;  /* 0x0000000000007918 */ /* 0x000fc00000000000 */
        /* <DEDUP_REMOVED lines=11> */
.L_x_1:


//--------------------- .nv.shared.reserved.0     --------------------------
	.section	.nv.shared.reserved.0,"aw",@nobits
	.weak		__nv_reservedSMEM_offset_0_alias
	.size		__nv_reservedSMEM_offset_0_alias, 0, 64
	.other		__nv_reservedSMEM_offset_0_alias,@"STO_CUDA_RESERVED_SHARED STV_DEFAULT"
__nv_reservedSMEM_offset_0_alias:
	.zero		0
	.zero		64


//--------------------- .nv.constant0._Z15leakyReluKernelPKfPfif --------------------------
	.section	.nv.constant0._Z15leakyReluKernelPKfPfif,"a",@progbits
	.sectionflags	@""
	.align	4
.nv.constant0._Z15leakyReluKernelPKfPfif:
	.zero		920


//--------------------- SYMBOLS --------------------------

	.type		.nv.reservedSmem.offset0,@object
	.size		.nv.reservedSmem.offset0,0x4
